//
// Generated by NVIDIA NVVM Compiler
//
// Compiler Build ID: CL-36424714
// Cuda compilation tools, release 13.0, V13.0.88
// Based on NVVM 20.0.0
//

.version 9.0
.target sm_100
.address_size 64

	// .globl	_Z7gpuInitIdEvPT_m
// _ZZ11blockReduceIdET_S0_E6shared has been demoted

.visible .entry _Z7gpuInitIdEvPT_m(
	.param .u64 .ptr .align 1 _Z7gpuInitIdEvPT_m_param_0,
	.param .u64 _Z7gpuInitIdEvPT_m_param_1
)
{
	.reg .pred 	%p<3>;
	.reg .b32 	%r<10>;
	.reg .b64 	%rd<10>;
	.reg .b64 	%fd<2>;

	ld.param.u64 	%rd5, [_Z7gpuInitIdEvPT_m_param_0];
	ld.param.u64 	%rd6, [_Z7gpuInitIdEvPT_m_param_1];
	mov.u32 	%r6, %tid.x;
	mov.u32 	%r7, %ctaid.x;
	mov.u32 	%r1, %ntid.x;
	mad.lo.s32 	%r9, %r7, %r1, %r6;
	cvt.u64.u32 	%rd9, %r9;
	setp.le.u64 	%p1, %rd6, %rd9;
	@%p1 bra 	$L__BB0_3;
	mov.u32 	%r8, %nctaid.x;
	mul.lo.s32 	%r3, %r1, %r8;
	cvta.to.global.u64 	%rd2, %rd5;
$L__BB0_2:
	cvt.rn.f64.u32 	%fd1, %r9;
	shl.b64 	%rd7, %rd9, 3;
	add.s64 	%rd8, %rd2, %rd7;
	st.global.f64 	[%rd8], %fd1;
	add.s32 	%r9, %r9, %r3;
	cvt.u64.u32 	%rd9, %r9;
	setp.gt.u64 	%p2, %rd6, %rd9;
	@%p2 bra 	$L__BB0_2;
$L__BB0_3:
	ret;

}
	// .globl	_Z9gpuReduceIdEvPT_S1_m
.visible .entry _Z9gpuReduceIdEvPT_S1_m(
	.param .u64 .ptr .align 1 _Z9gpuReduceIdEvPT_S1_m_param_0,
	.param .u64 .ptr .align 1 _Z9gpuReduceIdEvPT_S1_m_param_1,
	.param .u64 _Z9gpuReduceIdEvPT_S1_m_param_2
)
{
	.reg .pred 	%p<27>;
	.reg .b32 	%r<54>;
	.reg .b64 	%rd<18>;
	.reg .b64 	%fd<30>;
	// demoted variable
	.shared .align 8 .b8 _ZZ11blockReduceIdET_S0_E6shared[256];
	ld.param.u64 	%rd9, [_Z9gpuReduceIdEvPT_S1_m_param_0];
	ld.param.u64 	%rd7, [_Z9gpuReduceIdEvPT_S1_m_param_1];
	ld.param.u64 	%rd8, [_Z9gpuReduceIdEvPT_S1_m_param_2];
	cvta.to.global.u64 	%rd1, %rd9;
	mov.u32 	%r1, %ctaid.x;
	mov.u32 	%r4, %ntid.x;
	mov.u32 	%r2, %tid.x;
	mad.lo.s32 	%r5, %r1, %r4, %r2;
	cvt.u64.u32 	%rd2, %r5;
	mov.u32 	%r6, %nctaid.x;
	mul.lo.s32 	%r7, %r4, %r6;
	cvt.u64.u32 	%rd3, %r7;
	setp.le.u64 	%p1, %rd8, %rd2;
	@%p1 bra 	$L__BB1_8;
	shl.b64 	%rd10, %rd2, 3;
	add.s64 	%rd11, %rd1, %rd10;
	ld.global.f64 	%fd29, [%rd11];
	add.s64 	%rd17, %rd2, %rd3;
	setp.ge.u64 	%p2, %rd17, %rd8;
	@%p2 bra 	$L__BB1_3;
$L__BB1_2:
	shl.b64 	%rd12, %rd17, 3;
	add.s64 	%rd13, %rd1, %rd12;
	ld.global.f64 	%fd7, [%rd13];
	add.f64 	%fd29, %fd29, %fd7;
	add.s64 	%rd17, %rd17, %rd3;
	setp.lt.u64 	%p3, %rd17, %rd8;
	@%p3 bra 	$L__BB1_2;
$L__BB1_3:
	and.b32  	%r3, %r2, 31;
	// begin inline asm
	mov.b64 {%r8,%r9}, %fd29;
	// end inline asm
	shfl.sync.down.b32	%r11|%p4, %r9, 16, 31, -1;
	shfl.sync.down.b32	%r10|%p5, %r8, 16, 31, -1;
	// begin inline asm
	mov.b64 %fd9, {%r10,%r11};
	// end inline asm
	add.f64 	%fd10, %fd29, %fd9;
	// begin inline asm
	mov.b64 {%r12,%r13}, %fd10;
	// end inline asm
	shfl.sync.down.b32	%r15|%p6, %r13, 8, 31, -1;
	shfl.sync.down.b32	%r14|%p7, %r12, 8, 31, -1;
	// begin inline asm
	mov.b64 %fd11, {%r14,%r15};
	// end inline asm
	add.f64 	%fd12, %fd10, %fd11;
	// begin inline asm
	mov.b64 {%r16,%r17}, %fd12;
	// end inline asm
	shfl.sync.down.b32	%r19|%p8, %r17, 4, 31, -1;
	shfl.sync.down.b32	%r18|%p9, %r16, 4, 31, -1;
	// begin inline asm
	mov.b64 %fd13, {%r18,%r19};
	// end inline asm
	add.f64 	%fd14, %fd12, %fd13;
	// begin inline asm
	mov.b64 {%r20,%r21}, %fd14;
	// end inline asm
	shfl.sync.down.b32	%r23|%p10, %r21, 2, 31, -1;
	shfl.sync.down.b32	%r22|%p11, %r20, 2, 31, -1;
	// begin inline asm
	mov.b64 %fd15, {%r22,%r23};
	// end inline asm
	add.f64 	%fd16, %fd14, %fd15;
	// begin inline asm
	mov.b64 {%r24,%r25}, %fd16;
	// end inline asm
	shfl.sync.down.b32	%r27|%p12, %r25, 1, 31, -1;
	shfl.sync.down.b32	%r26|%p13, %r24, 1, 31, -1;
	// begin inline asm
	mov.b64 %fd17, {%r26,%r27};
	// end inline asm
	add.f64 	%fd5, %fd16, %fd17;
	setp.ne.s32 	%p14, %r3, 0;
	@%p14 bra 	$L__BB1_5;
	shr.u32 	%r28, %r2, 2;
	mov.u32 	%r29, _ZZ11blockReduceIdET_S0_E6shared;
	add.s32 	%r30, %r29, %r28;
	st.shared.f64 	[%r30], %fd5;
$L__BB1_5:
	bar.sync 	0;
	setp.gt.u32 	%p15, %r2, 31;
	@%p15 bra 	$L__BB1_8;
	shl.b32 	%r51, %r3, 3;
	mov.u32 	%r52, _ZZ11blockReduceIdET_S0_E6shared;
	add.s32 	%r53, %r52, %r51;
	ld.shared.f64 	%fd18, [%r53];
	// begin inline asm
	mov.b64 {%r31,%r32}, %fd18;
	// end inline asm
	shfl.sync.down.b32	%r34|%p16, %r32, 16, 31, -1;
	shfl.sync.down.b32	%r33|%p17, %r31, 16, 31, -1;
	// begin inline asm
	mov.b64 %fd19, {%r33,%r34};
	// end inline asm
	add.f64 	%fd20, %fd18, %fd19;
	// begin inline asm
	mov.b64 {%r35,%r36}, %fd20;
	// end inline asm
	shfl.sync.down.b32	%r38|%p18, %r36, 8, 31, -1;
	shfl.sync.down.b32	%r37|%p19, %r35, 8, 31, -1;
	// begin inline asm
	mov.b64 %fd21, {%r37,%r38};
	// end inline asm
	add.f64 	%fd22, %fd20, %fd21;
	// begin inline asm
	mov.b64 {%r39,%r40}, %fd22;
	// end inline asm
	shfl.sync.down.b32	%r42|%p20, %r40, 4, 31, -1;
	shfl.sync.down.b32	%r41|%p21, %r39, 4, 31, -1;
	// begin inline asm
	mov.b64 %fd23, {%r41,%r42};
	// end inline asm
	add.f64 	%fd24, %fd22, %fd23;
	// begin inline asm
	mov.b64 {%r43,%r44}, %fd24;
	// end inline asm
	shfl.sync.down.b32	%r46|%p22, %r44, 2, 31, -1;
	shfl.sync.down.b32	%r45|%p23, %r43, 2, 31, -1;
	// begin inline asm
	mov.b64 %fd25, {%r45,%r46};
	// end inline asm
	add.f64 	%fd26, %fd24, %fd25;
	// begin inline asm
	mov.b64 {%r47,%r48}, %fd26;
	// end inline asm
	shfl.sync.down.b32	%r50|%p24, %r48, 1, 31, -1;
	shfl.sync.down.b32	%r49|%p25, %r47, 1, 31, -1;
	// begin inline asm
	mov.b64 %fd27, {%r49,%r50};
	// end inline asm
	add.f64 	%fd6, %fd26, %fd27;
	setp.ne.s32 	%p26, %r2, 0;
	@%p26 bra 	$L__BB1_8;
	cvta.to.global.u64 	%rd14, %rd7;
	mul.wide.u32 	%rd15, %r1, 8;
	add.s64 	%rd16, %rd14, %rd15;
	st.global.f64 	[%rd16], %fd6;
$L__BB1_8:
	ret;

}


// ===== COMPILED SASS (sm_100) =====

	.target	sm_100

	.elftype	@"ET_EXEC"


//--------------------- .note.nv.tkinfo           --------------------------
	.section	.note.nv.tkinfo,"",@"SHT_NOTE"
	.sectionflags	@"SHF_NOTE_NV_TKINFO"
	.tkinfo
        /*0018*/ 	.word	0x00000002
        /*0030*/ 	.string	""
        /*0030*/ 	.string	"ptxas"
        /*0030*/ 	.string	"Cuda compilation tools, release 13.0, V13.0.88"
        /*0030*/ 	.string	"Build cuda_13.0.r13.0/compiler.36424714_0"
        /*0030*/ 	.string	"-arch sm_100 -m 64 "



//--------------------- .note.nv.cuinfo           --------------------------
	.section	.note.nv.cuinfo,"",@"SHT_NOTE"
	.sectionflags	@"SHF_NOTE_NV_CUINFO"
        /*0018*/ 	.short	0x0002
        /*001a*/ 	.short	0x0064
        /*001c*/ 	.short	0x0082
	.zero		2


//--------------------- .nv.info                  --------------------------
	.section	.nv.info,"",@"SHT_CUDA_INFO"
	.align	4


	//----- nvinfo : EIATTR_REGCOUNT
	.align		4
        /*0000*/ 	.byte	0x04, 0x2f
        /*0002*/ 	.short	(.L_1 - .L_0)
	.align		4
.L_0:
        /*0004*/ 	.word	index@(_Z7gpuInitIdEvPT_m)
        /*0008*/ 	.word	0x0000000c


	//----- nvinfo : EIATTR_FRAME_SIZE
	.align		4
.L_1:
        /*000c*/ 	.byte	0x04, 0x11
        /*000e*/ 	.short	(.L_3 - .L_2)
	.align		4
.L_2:
        /*0010*/ 	.word	index@(_Z7gpuInitIdEvPT_m)
        /*0014*/ 	.word	0x00000000


	//----- nvinfo : EIATTR_REGCOUNT
	.align		4
.L_3:
        /*0018*/ 	.byte	0x04, 0x2f
        /*001a*/ 	.short	(.L_5 - .L_4)
	.align		4
.L_4:
        /*001c*/ 	.word	index@(_Z9gpuReduceIdEvPT_S1_m)
        /*0020*/ 	.word	0x00000012


	//----- nvinfo : EIATTR_FRAME_SIZE
	.align		4
.L_5:
        /*0024*/ 	.byte	0x04, 0x11
        /*0026*/ 	.short	(.L_7 - .L_6)
	.align		4
.L_6:
        /*0028*/ 	.word	index@(_Z9gpuReduceIdEvPT_S1_m)
        /*002c*/ 	.word	0x00000000


	//----- nvinfo : EIATTR_MIN_STACK_SIZE
	.align		4
.L_7:
        /*0030*/ 	.byte	0x04, 0x12
        /*0032*/ 	.short	(.L_9 - .L_8)
	.align		4
.L_8:
        /*0034*/ 	.word	index@(_Z9gpuReduceIdEvPT_S1_m)
        /*0038*/ 	.word	0x00000000


	//----- nvinfo : EIATTR_MIN_STACK_SIZE
	.align		4
.L_9:
        /*003c*/ 	.byte	0x04, 0x12
        /*003e*/ 	.short	(.L_11 - .L_10)
	.align		4
.L_10:
        /*0040*/ 	.word	index@(_Z7gpuInitIdEvPT_m)
        /*0044*/ 	.word	0x00000000
.L_11:


//--------------------- .nv.compat                --------------------------
	.section	.nv.compat,"",@"SHT_CUDA_COMPAT_INFO"
	.align	4
        /*0000*/ 	.byte	0x02, 0x09, 0x00, 0x00, 0x02, 0x02, 0x01, 0x00, 0x02, 0x05, 0x05, 0x00, 0x03, 0x07, 0x01, 0x01
        /*0010*/ 	.byte	0x02, 0x03, 0x00, 0x00, 0x02, 0x06, 0x01, 0x00, 0x04, 0x0b, 0x08, 0x00, 0x01, 0x00, 0x00, 0x00
        /*0020*/ 	.byte	0x00, 0x00, 0x00, 0x00


//--------------------- .nv.info._Z9gpuReduceIdEvPT_S1_m --------------------------
	.section	.nv.info._Z9gpuReduceIdEvPT_S1_m,"",@"SHT_CUDA_INFO"
	.sectionflags	@""
	.align	4


	//----- nvinfo : EIATTR_CUDA_API_VERSION
	.align		4
        /*0000*/ 	.byte	0x04, 0x37
        /*0002*/ 	.short	(.L_13 - .L_12)
.L_12:
        /*0004*/ 	.word	0x00000082


	//----- nvinfo : EIATTR_KPARAM_INFO
	.align		4
.L_13:
        /*0008*/ 	.byte	0x04, 0x17
        /*000a*/ 	.short	(.L_15 - .L_14)
.L_14:
        /*000c*/ 	.word	0x00000000
        /*0010*/ 	.short	0x0002
        /*0012*/ 	.short	0x0010
        /*0014*/ 	.byte	0x00, 0xf0, 0x21, 0x00


	//----- nvinfo : EIATTR_KPARAM_INFO
	.align		4
.L_15:
        /*0018*/ 	.byte	0x04, 0x17
        /*001a*/ 	.short	(.L_17 - .L_16)
.L_16:
        /*001c*/ 	.word	0x00000000
        /*0020*/ 	.short	0x0001
        /*0022*/ 	.short	0x0008
        /*0024*/ 	.byte	0x00, 0xf5, 0x21, 0x00


	//----- nvinfo : EIATTR_KPARAM_INFO
	.align		4
.L_17:
        /*0028*/ 	.byte	0x04, 0x17
        /*002a*/ 	.short	(.L_19 - .L_18)
.L_18:
        /*002c*/ 	.word	0x00000000
        /*0030*/ 	.short	0x0000
        /*0032*/ 	.short	0x0000
        /*0034*/ 	.byte	0x00, 0xf5, 0x21, 0x00


	//----- nvinfo : EIATTR_SPARSE_MMA_MASK
	.align		4
.L_19:
        /*0038*/ 	.byte	0x03, 0x50
        /*003a*/ 	.short	0x0000


	//----- nvinfo : EIATTR_MAXREG_COUNT
	.align		4
        /*003c*/ 	.byte	0x03, 0x1b
        /*003e*/ 	.short	0x00ff


	//----- nvinfo : EIATTR_NUM_BARRIERS
	.align		4
        /*0040*/ 	.byte	0x02, 0x4c
        /*0042*/ 	.byte	0x01
	.zero		1


	//----- nvinfo : EIATTR_MERCURY_ISA_VERSION
	.align		4
        /*0044*/ 	.byte	0x03, 0x5f
        /*0046*/ 	.short	0x0101


	//----- nvinfo : EIATTR_COOP_GROUP_MASK_REGIDS
	.align		4
        /*0048*/ 	.byte	0x04, 0x29
        /*004a*/ 	.short	(.L_21 - .L_20)


	//   ....[0]....
.L_20:
        /*004c*/ 	.word	0xffffffff


	//   ....[1]....
        /*0050*/ 	.word	0xffffffff


	//   ....[2]....
        /*0054*/ 	.word	0xffffffff


	//   ....[3]....
        /*0058*/ 	.word	0xffffffff


	//   ....[4]....
        /*005c*/ 	.word	0xffffffff


	//   ....[5]....
        /*0060*/ 	.word	0xffffffff


	//   ....[6]....
        /*0064*/ 	.word	0xffffffff


	//   ....[7]....
        /*0068*/ 	.word	0xffffffff


	//   ....[8]....
        /*006c*/ 	.word	0xffffffff


	//   ....[9]....
        /*0070*/ 	.word	0xffffffff


	//   ....[10]....
        /*0074*/ 	.word	0xffffffff


	//   ....[11]....
        /*0078*/ 	.word	0xffffffff


	//   ....[12]....
        /*007c*/ 	.word	0xffffffff


	//   ....[13]....
        /*0080*/ 	.word	0xffffffff


	//   ....[14]....
        /*0084*/ 	.word	0xffffffff


	//   ....[15]....
        /*0088*/ 	.word	0xffffffff


	//   ....[16]....
        /*008c*/ 	.word	0xffffffff


	//   ....[17]....
        /*0090*/ 	.word	0xffffffff


	//   ....[18]....
        /*0094*/ 	.word	0xffffffff


	//   ....[19]....
        /*0098*/ 	.word	0xffffffff


	//----- nvinfo : EIATTR_COOP_GROUP_INSTR_OFFSETS
	.align		4
.L_21:
        /*009c*/ 	.byte	0x04, 0x28
        /*009e*/ 	.short	(.L_23 - .L_22)


	//   ....[0]....
.L_22:
        /*00a0*/ 	.word	0x00000200


	//   ....[1]....
        /*00a4*/ 	.word	0x00000230


	//   ....[2]....
        /*00a8*/ 	.word	0x00000260


	//   ....[3]....
        /*00ac*/ 	.word	0x00000270


	//   ....[4]....
        /*00b0*/ 	.word	0x000002b0


	//   ....[5]....
        /*00b4*/ 	.word	0x000002d0


	//   ....[6]....
        /*00b8*/ 	.word	0x000002f0


	//   ....[7]....
        /*00bc*/ 	.word	0x00000300


	//   ....[8]....
        /*00c0*/ 	.word	0x00000320


	//   ....[9]....
        /*00c4*/ 	.word	0x00000330


	//   ....[10]....
        /*00c8*/ 	.word	0x000003e0


	//   ....[11]....
        /*00cc*/ 	.word	0x000003f0


	//   ....[12]....
        /*00d0*/ 	.word	0x00000410


	//   ....[13]....
        /*00d4*/ 	.word	0x00000420


	//   ....[14]....
        /*00d8*/ 	.word	0x00000440


	//   ....[15]....
        /*00dc*/ 	.word	0x00000450


	//   ....[16]....
        /*00e0*/ 	.word	0x00000470


	//   ....[17]....
        /*00e4*/ 	.word	0x00000480


	//   ....[18]....
        /*00e8*/ 	.word	0x000004a0


	//   ....[19]....
        /*00ec*/ 	.word	0x000004b0


	//----- nvinfo : EIATTR_VRC_CTA_INIT_COUNT
	.align		4
.L_23:
        /*00f0*/ 	.byte	0x02, 0x4a
	.zero		1
	.zero		1


	//----- nvinfo : EIATTR_EXIT_INSTR_OFFSETS
	.align		4
        /*00f4*/ 	.byte	0x04, 0x1c
        /*00f6*/ 	.short	(.L_25 - .L_24)


	//   ....[0]....
.L_24:
        /*00f8*/ 	.word	0x000000a0


	//   ....[1]....
        /*00fc*/ 	.word	0x00000370


	//   ....[2]....
        /*0100*/ 	.word	0x000004c0


	//   ....[3]....
        /*0104*/ 	.word	0x00000510


	//----- nvinfo : EIATTR_CRS_STACK_SIZE
	.align		4
.L_25:
        /*0108*/ 	.byte	0x04, 0x1e
        /*010a*/ 	.short	(.L_27 - .L_26)
.L_26:
        /*010c*/ 	.word	0x00000000


	//----- nvinfo : EIATTR_CBANK_PARAM_SIZE
	.align		4
.L_27:
        /*0110*/ 	.byte	0x03, 0x19
        /*0112*/ 	.short	0x0018


	//----- nvinfo : EIATTR_PARAM_CBANK
	.align		4
        /*0114*/ 	.byte	0x04, 0x0a
        /*0116*/ 	.short	(.L_29 - .L_28)
	.align		4
.L_28:
        /*0118*/ 	.word	index@(.nv.constant0._Z9gpuReduceIdEvPT_S1_m)
        /*011c*/ 	.short	0x0380
        /*011e*/ 	.short	0x0018


	//----- nvinfo : EIATTR_SW_WAR
	.align		4
.L_29:
        /*0120*/ 	.byte	0x04, 0x36
        /*0122*/ 	.short	(.L_31 - .L_30)
.L_30:
        /*0124*/ 	.word	0x00000008
.L_31:


//--------------------- .nv.info._Z7gpuInitIdEvPT_m --------------------------
	.section	.nv.info._Z7gpuInitIdEvPT_m,"",@"SHT_CUDA_INFO"
	.sectionflags	@""
	.align	4


	//----- nvinfo : EIATTR_CUDA_API_VERSION
	.align		4
        /*0000*/ 	.byte	0x04, 0x37
        /*0002*/ 	.short	(.L_33 - .L_32)
.L_32:
        /*0004*/ 	.word	0x00000082


	//----- nvinfo : EIATTR_KPARAM_INFO
	.align		4
.L_33:
        /*0008*/ 	.byte	0x04, 0x17
        /*000a*/ 	.short	(.L_35 - .L_34)
.L_34:
        /*000c*/ 	.word	0x00000000
        /*0010*/ 	.short	0x0001
        /*0012*/ 	.short	0x0008
        /*0014*/ 	.byte	0x00, 0xf0, 0x21, 0x00


	//----- nvinfo : EIATTR_KPARAM_INFO
	.align		4
.L_35:
        /*0018*/ 	.byte	0x04, 0x17
        /*001a*/ 	.short	(.L_37 - .L_36)
.L_36:
        /*001c*/ 	.word	0x00000000
        /*0020*/ 	.short	0x0000
        /*0022*/ 	.short	0x0000
        /*0024*/ 	.byte	0x00, 0xf5, 0x21, 0x00


	//----- nvinfo : EIATTR_SPARSE_MMA_MASK
	.align		4
.L_37:
        /*0028*/ 	.byte	0x03, 0x50
        /*002a*/ 	.short	0x0000


	//----- nvinfo : EIATTR_MAXREG_COUNT
	.align		4
        /*002c*/ 	.byte	0x03, 0x1b
        /*002e*/ 	.short	0x00ff


	//----- nvinfo : EIATTR_MERCURY_ISA_VERSION
	.align		4
        /*0030*/ 	.byte	0x03, 0x5f
        /*0032*/ 	.short	0x0101


	//----- nvinfo : EIATTR_VRC_CTA_INIT_COUNT
	.align		4
        /*0034*/ 	.byte	0x02, 0x4a
	.zero		1
	.zero		1


	//----- nvinfo : EIATTR_EXIT_INSTR_OFFSETS
	.align		4
        /*0038*/ 	.byte	0x04, 0x1c
        /*003a*/ 	.short	(.L_39 - .L_38)


	//   ....[0]....
.L_38:
        /*003c*/ 	.word	0x00000080


	//   ....[1]....
        /*0040*/ 	.word	0x00000180


	//----- nvinfo : EIATTR_CRS_STACK_SIZE
	.align		4
.L_39:
        /*0044*/ 	.byte	0x04, 0x1e
        /*0046*/ 	.short	(.L_41 - .L_40)
.L_40:
        /*0048*/ 	.word	0x00000000


	//----- nvinfo : EIATTR_CBANK_PARAM_SIZE
	.align		4
.L_41:
        /*004c*/ 	.byte	0x03, 0x19
        /*004e*/ 	.short	0x0010


	//----- nvinfo : EIATTR_PARAM_CBANK
	.align		4
        /*0050*/ 	.byte	0x04, 0x0a
        /*0052*/ 	.short	(.L_43 - .L_42)
	.align		4
.L_42:
        /*0054*/ 	.word	index@(.nv.constant0._Z7gpuInitIdEvPT_m)
        /*0058*/ 	.short	0x0380
        /*005a*/ 	.short	0x0010


	//----- nvinfo : EIATTR_SW_WAR
	.align		4
.L_43:
        /*005c*/ 	.byte	0x04, 0x36
        /*005e*/ 	.short	(.L_45 - .L_44)
.L_44:
        /*0060*/ 	.word	0x00000008
.L_45:


//--------------------- .nv.callgraph             --------------------------
	.section	.nv.callgraph,"",@"SHT_CUDA_CALLGRAPH"
	.align	4
	.sectionentsize	8
	.align		4
        /*0000*/ 	.word	0x00000000
	.align		4
        /*0004*/ 	.word	0xffffffff
	.align		4
        /*0008*/ 	.word	0x00000000
	.align		4
        /*000c*/ 	.word	0xfffffffe
	.align		4
        /*0010*/ 	.word	0x00000000
	.align		4
        /*0014*/ 	.word	0xfffffffd
	.align		4
        /*0018*/ 	.word	0x00000000
	.align		4
        /*001c*/ 	.word	0xfffffffc


//--------------------- .text._Z9gpuReduceIdEvPT_S1_m --------------------------
	.section	.text._Z9gpuReduceIdEvPT_S1_m,"ax",@progbits
	.align	128
        .global         _Z9gpuReduceIdEvPT_S1_m
        .type           _Z9gpuReduceIdEvPT_S1_m,@function
        .size           _Z9gpuReduceIdEvPT_S1_m,(.L_x_6 - _Z9gpuReduceIdEvPT_S1_m)
        .other          _Z9gpuReduceIdEvPT_S1_m,@"STO_CUDA_ENTRY STV_DEFAULT"
_Z9gpuReduceIdEvPT_S1_m:
.text._Z9gpuReduceIdEvPT_S1_m:
[----:B------:R-:W-:Y:S01]  /*0000*/  LDC R1, c[0x0][0x37c] ;  /* 0x0000df00ff017b82 */ /* 0x000fe20000000800 */
[----:B------:R-:W0:Y:S01]  /*0010*/  S2R R0, SR_CTAID.X ;  /* 0x0000000000007919 */ /* 0x000e220000002500 */
[----:B------:R-:W0:Y:S01]  /*0020*/  LDCU UR4, c[0x0][0x360] ;  /* 0x00006c00ff0477ac */ /* 0x000e220008000800 */
[----:B------:R-:W0:Y:S01]  /*0030*/  S2R R3, SR_TID.X ;  /* 0x0000000000037919 */ /* 0x000e220000002100 */
[----:B------:R-:W1:Y:S01]  /*0040*/  LDCU.64 UR8, c[0x0][0x390] ;  /* 0x00007200ff0877ac */ /* 0x000e620008000a00 */
[----:B------:R-:W2:Y:S01]  /*0050*/  LDCU UR5, c[0x0][0x370] ;  /* 0x00006e00ff0577ac */ /* 0x000ea20008000800 */
[----:B0-----:R-:W-:Y:S01]  /*0060*/  IMAD R5, R0, UR4, R3 ;  /* 0x0000000400057c24 */ /* 0x001fe2000f8e0203 */
[----:B--2---:R-:W-:-:S04]  /*0070*/  UIMAD UR4, UR4, UR5, URZ ;  /* 0x00000005040472a4 */ /* 0x004fc8000f8e02ff */
[----:B-1----:R-:W-:-:S04]  /*0080*/  ISETP.GE.U32.AND P0, PT, R5, UR8, PT ;  /* 0x0000000805007c0c */ /* 0x002fc8000bf06070 */
[----:B------:R-:W-:-:S13]  /*0090*/  ISETP.GE.U32.AND.EX P0, PT, RZ, UR9, PT, P0 ;  /* 0x00000009ff007c0c */ /* 0x000fda000bf06100 */
[----:B------:R-:W-:Y:S05]  /*00a0*/  @P0 EXIT ;  /* 0x000000000000094d */ /* 0x000fea0003800000 */
[----:B------:R-:W0:Y:S01]  /*00b0*/  LDCU.64 UR10, c[0x0][0x380] ;  /* 0x00007000ff0a77ac */ /* 0x000e220008000a00 */
[----:B------:R-:W-:Y:S01]  /*00c0*/  IADD3 R2, P1, PT, R5, UR4, RZ ;  /* 0x0000000405027c10 */ /* 0x000fe2000ff3e0ff */
[----:B------:R-:W1:Y:S03]  /*00d0*/  LDCU.64 UR6, c[0x0][0x358] ;  /* 0x00006b00ff0677ac */ /* 0x000e660008000a00 */
[----:B------:R-:W-:Y:S01]  /*00e0*/  ISETP.GE.U32.AND P0, PT, R2, UR8, PT ;  /* 0x0000000802007c0c */ /* 0x000fe2000bf06070 */
[----:B------:R-:W-:-:S05]  /*00f0*/  IMAD.X R9, RZ, RZ, RZ, P1 ;  /* 0x000000ffff097224 */ /* 0x000fca00008e06ff */
[----:B------:R-:W-:Y:S02]  /*0100*/  ISETP.GE.U32.AND.EX P0, PT, R9, UR9, PT, P0 ;  /* 0x0000000909007c0c */ /* 0x000fe4000bf06100 */
[----:B0-----:R-:W-:-:S04]  /*0110*/  LEA R4, P1, R5, UR10, 0x3 ;  /* 0x0000000a05047c11 */ /* 0x001fc8000f8218ff */
[----:B------:R-:W-:-:S06]  /*0120*/  LEA.HI.X R5, R5, UR11, RZ, 0x3, P1 ;  /* 0x0000000b05057c11 */ /* 0x000fcc00088f1cff */
[----:B-1----:R-:W5:Y:S01]  /*0130*/  LDG.E.64 R4, desc[UR6][R4.64] ;  /* 0x0000000604047981 */ /* 0x002f62000c1e1b00 */
[----:B------:R-:W-:Y:S04]  /*0140*/  BSSY.RECONVERGENT B0, `(.L_x_0) ;  /* 0x000000b000007945 */ /* 0x000fe80003800200 */
[----:B------:R-:W-:Y:S05]  /*0150*/  @P0 BRA `(.L_x_1) ;  /* 0x0000000000240947 */ /* 0x000fea0003800000 */
.L_x_2:
[----:B------:R-:W-:-:S04]  /*0160*/  LEA R6, P0, R2, UR10, 0x3 ;  /* 0x0000000a02067c11 */ /* 0x000fc8000f8018ff */
[----:B------:R-:W-:-:S06]  /*0170*/  LEA.HI.X R7, R2, UR11, R9, 0x3, P0 ;  /* 0x0000000b02077c11 */ /* 0x000fcc00080f1c09 */
[----:B------:R-:W2:Y:S01]  /*0180*/  LDG.E.64 R6, desc[UR6][R6.64] ;  /* 0x0000000606067981 */ /* 0x000ea2000c1e1b00 */
[----:B------:R-:W-:-:S05]  /*0190*/  IADD3 R2, P0, PT, R2, UR4, RZ ;  /* 0x0000000402027c10 */ /* 0x000fca000ff1e0ff */
[----:B------:R-:W-:Y:S01]  /*01a0*/  IMAD.X R9, RZ, RZ, R9, P0 ;  /* 0x000000ffff097224 */ /* 0x000fe200000e0609 */
[----:B------:R-:W-:-:S04]  /*01b0*/  ISETP.GE.U32.AND P0, PT, R2, UR8, PT ;  /* 0x0000000802007c0c */ /* 0x000fc8000bf06070 */
[----:B------:R-:W-:Y:S01]  /*01c0*/  ISETP.GE.U32.AND.EX P0, PT, R9, UR9, PT, P0 ;  /* 0x0000000909007c0c */ /* 0x000fe2000bf06100 */
[----:B--2--5:R-:W-:-:S12]  /*01d0*/  DADD R4, R6, R4 ;  /* 0x0000000006047229 */ /* 0x024fd80000000004 */
[----:B------:R-:W-:Y:S05]  /*01e0*/  @!P0 BRA `(.L_x_2) ;  /* 0xfffffffc00dc8947 */ /* 0x000fea000383ffff */
.L_x_1:
[----:B------:R-:W-:Y:S05]  /*01f0*/  BSYNC.RECONVERGENT B0 ;  /* 0x0000000000007941 */ /* 0x000fea0003800200 */
.L_x_0:
[----:B-----5:R-:W-:Y:S01]  /*0200*/  SHFL.DOWN PT, R7, R5, 0x10, 0x1f ;  /* 0x0a001f0005077f89 */ /* 0x020fe200000e0000 */
[C---:B------:R-:W-:Y:S02]  /*0210*/  LOP3.LUT P0, R2, R3.reuse, 0x1f, RZ, 0xc0, !PT ;  /* 0x0000001f03027812 */ /* 0x040fe4000780c0ff */
[----:B------:R-:W-:Y:S01]  /*0220*/  ISETP.GT.U32.AND P1, PT, R3, 0x1f, PT ;  /* 0x0000001f0300780c */ /* 0x000fe20003f24070 */
[----:B------:R-:W0:Y:S10]  /*0230*/  SHFL.DOWN PT, R6, R4, 0x10, 0x1f ;  /* 0x0a001f0004067f89 */ /* 0x000e3400000e0000 */
[----:B------:R-:W1:Y:S01]  /*0240*/  @!P0 S2R R15, SR_CgaCtaId ;  /* 0x00000000000f8919 */ /* 0x000e620000008800 */
[----:B0-----:R-:W-:-:S07]  /*0250*/  DADD R6, R6, R4 ;  /* 0x0000000006067229 */ /* 0x001fce0000000004 */
[----:B------:R-:W-:Y:S04]  /*0260*/  SHFL.DOWN PT, R9, R7, 0x8, 0x1f ;  /* 0x09001f0007097f89 */ /* 0x000fe800000e0000 */
[----:B------:R-:W0:Y:S02]  /*0270*/  SHFL.DOWN PT, R8, R6, 0x8, 0x1f ;  /* 0x09001f0006087f89 */ /* 0x000e2400000e0000 */
[----:B0-----:R-:W-:Y:S01]  /*0280*/  DADD R8, R6, R8 ;  /* 0x0000000006087229 */ /* 0x001fe20000000008 */
[----:B------:R-:W-:-:S04]  /*0290*/  @!P0 MOV R6, 0x400 ;  /* 0x0000040000068802 */ /* 0x000fc80000000f00 */
[----:B-1----:R-:W-:Y:S02]  /*02a0*/  @!P0 LEA R6, R15, R6, 0x18 ;  /* 0x000000060f068211 */ /* 0x002fe400078ec0ff */
[----:B------:R-:W-:Y:S02]  /*02b0*/  SHFL.DOWN PT, R11, R9, 0x4, 0x1f ;  /* 0x08801f00090b7f89 */ /* 0x000fe400000e0000 */
[----:B------:R-:W-:Y:S02]  /*02c0*/  @!P0 LEA.HI R7, R3, R6, RZ, 0x1e ;  /* 0x0000000603078211 */ /* 0x000fe400078ff0ff */
[----:B------:R-:W0:Y:S02]  /*02d0*/  SHFL.DOWN PT, R10, R8, 0x4, 0x1f ;  /* 0x08801f00080a7f89 */ /* 0x000e2400000e0000 */
[----:B0-----:R-:W-:-:S07]  /*02e0*/  DADD R10, R8, R10 ;  /* 0x00000000080a7229 */ /* 0x001fce000000000a */
[----:B------:R-:W-:Y:S04]  /*02f0*/  SHFL.DOWN PT, R13, R11, 0x2, 0x1f ;  /* 0x08401f000b0d7f89 */ /* 0x000fe800000e0000 */
[----:B------:R-:W0:Y:S02]  /*0300*/  SHFL.DOWN PT, R12, R10, 0x2, 0x1f ;  /* 0x08401f000a0c7f89 */ /* 0x000e2400000e0000 */
[----:B0-----:R-:W-:-:S07]  /*0310*/  DADD R12, R10, R12 ;  /* 0x000000000a0c7229 */ /* 0x001fce000000000c */
[----:B------:R-:W-:Y:S04]  /*0320*/  SHFL.DOWN PT, R5, R13, 0x1, 0x1f ;  /* 0x08201f000d057f89 */ /* 0x000fe800000e0000 */
[----:B------:R-:W0:Y:S02]  /*0330*/  SHFL.DOWN PT, R4, R12, 0x1, 0x1f ;  /* 0x08201f000c047f89 */ /* 0x000e2400000e0000 */
[----:B0-----:R-:W-:-:S07]  /*0340*/  DADD R4, R12, R4 ;  /* 0x000000000c047229 */ /* 0x001fce0000000004 */
[----:B------:R0:W-:Y:S01]  /*0350*/  @!P0 STS.64 [R7], R4 ;  /* 0x0000000407008388 */ /* 0x0001e20000000a00 */
[----:B------:R-:W-:Y:S06]  /*0360*/  BAR.SYNC.DEFER_BLOCKING 0x0 ;  /* 0x0000000000007b1d */ /* 0x000fec0000010000 */
[----:B------:R-:W-:Y:S05]  /*0370*/  @P1 EXIT ;  /* 0x000000000000194d */ /* 0x000fea0003800000 */
[----:B------:R-:W1:Y:S01]  /*0380*/  S2UR UR5, SR_CgaCtaId ;  /* 0x00000000000579c3 */ /* 0x000e620000008800 */
[----:B------:R-:W-:Y:S01]  /*0390*/  UMOV UR4, 0x400 ;  /* 0x0000040000047882 */ /* 0x000fe20000000000 */
[----:B------:R-:W-:Y:S01]  /*03a0*/  ISETP.NE.AND P0, PT, R3, RZ, PT ;  /* 0x000000ff0300720c */ /* 0x000fe20003f05270 */
[----:B-1----:R-:W-:-:S06]  /*03b0*/  ULEA UR4, UR5, UR4, 0x18 ;  /* 0x0000000405047291 */ /* 0x002fcc000f8ec0ff */
[----:B------:R-:W-:-:S05]  /*03c0*/  LEA R2, R2, UR4, 0x3 ;  /* 0x0000000402027c11 */ /* 0x000fca000f8e18ff */
[----:B0-----:R-:W0:Y:S04]  /*03d0*/  LDS.64 R4, [R2] ;  /* 0x0000000002047984 */ /* 0x001e280000000a00 */
[----:B0-----:R-:W-:Y:S04]  /*03e0*/  SHFL.DOWN PT, R7, R5, 0x10, 0x1f ;  /* 0x0a001f0005077f89 */ /* 0x001fe800000e0000 */
        /* <DEDUP_REMOVED lines=11> */
[----:B------:R0:W1:Y:S04]  /*04a0*/  SHFL.DOWN PT, R3, R13, 0x1, 0x1f ;  /* 0x08201f000d037f89 */ /* 0x00006800000e0000 */
[----:B------:R0:W2:Y:S01]  /*04b0*/  SHFL.DOWN PT, R2, R12, 0x1, 0x1f ;  /* 0x08201f000c027f89 */ /* 0x0000a200000e0000 */
[----:B------:R-:W-:Y:S05]  /*04c0*/  @P0 EXIT ;  /* 0x000000000000094d */ /* 0x000fea0003800000 */
[----:B------:R-:W3:Y:S01]  /*04d0*/  LDC.64 R4, c[0x0][0x388] ;  /* 0x0000e200ff047b82 */ /* 0x000ee20000000a00 */
[----:B-12---:R-:W-:Y:S01]  /*04e0*/  DADD R2, R12, R2 ;  /* 0x000000000c027229 */ /* 0x006fe20000000002 */
[----:B---3--:R-:W-:-:S06]  /*04f0*/  IMAD.WIDE.U32 R4, R0, 0x8, R4 ;  /* 0x0000000800047825 */ /* 0x008fcc00078e0004 */
[----:B------:R-:W-:Y:S01]  /*0500*/  STG.E.64 desc[UR6][R4.64], R2 ;  /* 0x0000000204007986 */ /* 0x000fe2000c101b06 */
[----:B------:R-:W-:Y:S05]  /*0510*/  EXIT ;  /* 0x000000000000794d */ /* 0x000fea0003800000 */
.L_x_3:
[----:B------:R-:W-:-:S00]  /*0520*/  BRA `(.L_x_3) ;  /* 0xfffffffc00fc7947 */ /* 0x000fc0000383ffff */
[----:B------:R-:W-:-:S00]  /*0530*/  NOP ;  /* 0x0000000000007918 */ /* 0x000fc00000000000 */
        /* <DEDUP_REMOVED lines=12> */
.L_x_6:


//--------------------- .text._Z7gpuInitIdEvPT_m  --------------------------
	.section	.text._Z7gpuInitIdEvPT_m,"ax",@progbits
	.align	128
        .global         _Z7gpuInitIdEvPT_m
        .type           _Z7gpuInitIdEvPT_m,@function
        .size           _Z7gpuInitIdEvPT_m,(.L_x_7 - _Z7gpuInitIdEvPT_m)
        .other          _Z7gpuInitIdEvPT_m,@"STO_CUDA_ENTRY STV_DEFAULT"
_Z7gpuInitIdEvPT_m:
.text._Z7gpuInitIdEvPT_m:
[----:B------:R-:W-:Y:S01]  /*0000*/  LDC R1, c[0x0][0x37c] ;  /* 0x0000df00ff017b82 */ /* 0x000fe20000000800 */
[----:B------:R-:W0:Y:S07]  /*0010*/  S2R R0, SR_TID.X ;  /* 0x0000000000007919 */ /* 0x000e2e0000002100 */
[----:B------:R-:W0:Y:S01]  /*0020*/  S2UR UR4, SR_CTAID.X ;  /* 0x00000000000479c3 */ /* 0x000e220000002500 */
[----:B------:R-:W1:Y:S07]  /*0030*/  LDCU.64 UR8, c[0x0][0x388] ;  /* 0x00007100ff0877ac */ /* 0x000e6e0008000a00 */
[----:B------:R-:W0:Y:S02]  /*0040*/  LDC R7, c[0x0][0x360] ;  /* 0x0000d800ff077b82 */ /* 0x000e240000000800 */
[----:B0-----:R-:W-:-:S05]  /*0050*/  IMAD R0, R7, UR4, R0 ;  /* 0x0000000407007c24 */ /* 0x001fca000f8e0200 */
[----:B-1----:R-:W-:-:S04]  /*0060*/  ISETP.GE.U32.AND P0, PT, R0, UR8, PT ;  /* 0x0000000800007c0c */ /* 0x002fc8000bf06070 */
[----:B------:R-:W-:-:S13]  /*0070*/  ISETP.GE.U32.AND.EX P0, PT, RZ, UR9, PT, P0 ;  /* 0x00000009ff007c0c */ /* 0x000fda000bf06100 */
[----:B------:R-:W-:Y:S05]  /*0080*/  @P0 EXIT ;  /* 0x000000000000094d */ /* 0x000fea0003800000 */
[----:B------:R-:W0:Y:S01]  /*0090*/  LDCU UR4, c[0x0][0x370] ;  /* 0x00006e00ff0477ac */ /* 0x000e220008000800 */
[----:B------:R-:W-:Y:S02]  /*00a0*/  IMAD.MOV.U32 R6, RZ, RZ, R0 ;  /* 0x000000ffff067224 */ /* 0x000fe400078e0000 */
[----:B------:R-:W-:Y:S01]  /*00b0*/  IMAD.MOV.U32 R9, RZ, RZ, RZ ;  /* 0x000000ffff097224 */ /* 0x000fe200078e00ff */
[----:B------:R-:W1:Y:S01]  /*00c0*/  LDCU.64 UR6, c[0x0][0x358] ;  /* 0x00006b00ff0677ac */ /* 0x000e620008000a00 */
[----:B------:R-:W2:Y:S01]  /*00d0*/  LDCU.64 UR10, c[0x0][0x380] ;  /* 0x00007000ff0a77ac */ /* 0x000ea20008000a00 */
[----:B0-----:R-:W-:-:S07]  /*00e0*/  IMAD R7, R7, UR4, RZ ;  /* 0x0000000407077c24 */ /* 0x001fce000f8e02ff */
.L_x_4:
[----:B------:R0:W1:Y:S01]  /*00f0*/  I2F.F64.U32 R2, R0 ;  /* 0x0000000000027312 */ /* 0x0000620000201800 */
[----:B--2---:R-:W-:-:S04]  /*0100*/  LEA R4, P0, R6, UR10, 0x3 ;  /* 0x0000000a06047c11 */ /* 0x004fc8000f8018ff */
[----:B------:R-:W-:Y:S01]  /*0110*/  LEA.HI.X R5, R6, UR11, R9, 0x3, P0 ;  /* 0x0000000b06057c11 */ /* 0x000fe200080f1c09 */
[----:B------:R-:W-:-:S04]  /*0120*/  IMAD.IADD R6, R7, 0x1, R0 ;  /* 0x0000000107067824 */ /* 0x000fc800078e0200 */
[----:B0-----:R-:W-:Y:S01]  /*0130*/  IMAD.MOV.U32 R0, RZ, RZ, R6 ;  /* 0x000000ffff007224 */ /* 0x001fe200078e0006 */
[----:B------:R-:W-:Y:S01]  /*0140*/  ISETP.GE.U32.AND P0, PT, R6, UR8, PT ;  /* 0x0000000806007c0c */ /* 0x000fe2000bf06070 */
[----:B-1----:R0:W-:Y:S03]  /*0150*/  STG.E.64 desc[UR6][R4.64], R2 ;  /* 0x0000000204007986 */ /* 0x0021e6000c101b06 */
[----:B------:R-:W-:-:S13]  /*0160*/  ISETP.GE.U32.AND.EX P0, PT, RZ, UR9, PT, P0 ;  /* 0x00000009ff007c0c */ /* 0x000fda000bf06100 */
[----:B0-----:R-:W-:Y:S05]  /*0170*/  @!P0 BRA `(.L_x_4) ;  /* 0xfffffffc00dc8947 */ /* 0x001fea000383ffff */
[----:B------:R-:W-:Y:S05]  /*0180*/  EXIT ;  /* 0x000000000000794d */ /* 0x000fea0003800000 */
.L_x_5:
        /* <DEDUP_REMOVED lines=15> */
.L_x_7:


//--------------------- .nv.shared._Z9gpuReduceIdEvPT_S1_m --------------------------
	.section	.nv.shared._Z9gpuReduceIdEvPT_S1_m,"aw",@nobits
	.sectionflags	@""
	.align	8
.nv.shared._Z9gpuReduceIdEvPT_S1_m:
	.zero		1280


//--------------------- .nv.shared.reserved.0     --------------------------
	.section	.nv.shared.reserved.0,"aw",@nobits
	.weak		__nv_reservedSMEM_offset_0_alias
	.size		__nv_reservedSMEM_offset_0_alias, 0, 64
	.other		__nv_reservedSMEM_offset_0_alias,@"STO_CUDA_RESERVED_SHARED STV_DEFAULT"
__nv_reservedSMEM_offset_0_alias:
	.zero		0
	.zero		64


//--------------------- .nv.constant0._Z9gpuReduceIdEvPT_S1_m --------------------------
	.section	.nv.constant0._Z9gpuReduceIdEvPT_S1_m,"a",@progbits
	.sectionflags	@""
	.align	4
.nv.constant0._Z9gpuReduceIdEvPT_S1_m:
	.zero		920


//--------------------- .nv.constant0._Z7gpuInitIdEvPT_m --------------------------
	.section	.nv.constant0._Z7gpuInitIdEvPT_m,"a",@progbits
	.sectionflags	@""
	.align	4
.nv.constant0._Z7gpuInitIdEvPT_m:
	.zero		912


//--------------------- SYMBOLS --------------------------

	.type		.nv.reservedSmem.offset0,@object
	.size		.nv.reservedSmem.offset0,0x4
	.type		.nv.reservedSmem.cap,@object
	.size		.nv.reservedSmem.cap,0x4
